	.headerflags	@"EF_CUDA_TEXMODE_UNIFIED EF_CUDA_64BIT_ADDRESS EF_CUDA_ACCELERATORS EF_CUDA_SM90 EF_CUDA_VIRTUAL_SM(EF_CUDA_SM90)"
	.elftype	@"ET_EXEC"


//--------------------- .nv.info                  --------------------------
	.section	.nv.info,"",@"SHT_CUDA_INFO"
	.align	4


	//----- nvinfo : EIATTR_REGCOUNT
	.align		4
        /*0000*/ 	.byte	0x04, 0x2f
        /*0002*/ 	.short	(.L_1 - .L_0)
	.align		4
.L_0:
        /*0004*/ 	.word	index@(triton_poi_fused_convolution_max_pool2d_with_indices_relu_11)
        /*0008*/ 	.word	0x00000022


	//----- nvinfo : EIATTR_MIN_STACK_SIZE
	.align		4
.L_1:
        /*000c*/ 	.byte	0x04, 0x12
        /*000e*/ 	.short	(.L_3 - .L_2)
	.align		4
.L_2:
        /*0010*/ 	.word	index@(triton_poi_fused_convolution_max_pool2d_with_indices_relu_11)
        /*0014*/ 	.word	0x00000000


	//----- nvinfo : EIATTR_FRAME_SIZE
	.align		4
.L_3:
        /*0018*/ 	.byte	0x04, 0x11
        /*001a*/ 	.short	(.L_5 - .L_4)
	.align		4
.L_4:
        /*001c*/ 	.word	index@(triton_poi_fused_convolution_max_pool2d_with_indices_relu_11)
        /*0020*/ 	.word	0x00000000


	//----- nvinfo : EIATTR_MIN_STACK_SIZE
	.align		4
.L_5:
        /*0024*/ 	.byte	0x04, 0x12
        /*0026*/ 	.short	(.L_7 - .L_6)
	.align		4
.L_6:
        /*0028*/ 	.word	index@(triton_poi_fused_convolution_max_pool2d_with_indices_relu_11)
        /*002c*/ 	.word	0x00000000
.L_7:


//--------------------- .nv.info.triton_poi_fused_convolution_max_pool2d_with_indices_relu_11 --------------------------
	.section	.nv.info.triton_poi_fused_convolution_max_pool2d_with_indices_relu_11,"",@"SHT_CUDA_INFO"
	.sectionflags	@""
	.align	4


	//----- nvinfo : EIATTR_CUDA_API_VERSION
	.align		4
        /*0000*/ 	.byte	0x04, 0x37
        /*0002*/ 	.short	(.L_9 - .L_8)
.L_8:
        /*0004*/ 	.word	0x0000007c


	//----- nvinfo : EIATTR_KPARAM_INFO
	.align		4
.L_9:
        /*0008*/ 	.byte	0x04, 0x17
        /*000a*/ 	.short	(.L_11 - .L_10)
.L_10:
        /*000c*/ 	.word	0x00000000
        /*0010*/ 	.short	0x0002
        /*0012*/ 	.short	0x0010
        /*0014*/ 	.byte	0x00, 0xf0, 0x11, 0x00


	//----- nvinfo : EIATTR_KPARAM_INFO
	.align		4
.L_11:
        /*0018*/ 	.byte	0x04, 0x17
        /*001a*/ 	.short	(.L_13 - .L_12)
.L_12:
        /*001c*/ 	.word	0x00000000
        /*0020*/ 	.short	0x0001
        /*0022*/ 	.short	0x0008
        /*0024*/ 	.byte	0x00, 0xf4, 0x21, 0x00


	//----- nvinfo : EIATTR_KPARAM_INFO
	.align		4
.L_13:
        /*0028*/ 	.byte	0x04, 0x17
        /*002a*/ 	.short	(.L_15 - .L_14)
.L_14:
        /*002c*/ 	.word	0x00000000
        /*0030*/ 	.short	0x0000
        /*0032*/ 	.short	0x0000
        /*0034*/ 	.byte	0x00, 0xf4, 0x21, 0x00


	//----- nvinfo : EIATTR_SPARSE_MMA_MASK
	.align		4
.L_15:
        /*0038*/ 	.byte	0x03, 0x50
        /*003a*/ 	.short	0x0000


	//----- nvinfo : EIATTR_MAXREG_COUNT
	.align		4
        /*003c*/ 	.byte	0x03, 0x1b
        /*003e*/ 	.short	0x00ff


	//----- nvinfo : EIATTR_EXIT_INSTR_OFFSETS
	.align		4
        /*0040*/ 	.byte	0x04, 0x1c
        /*0042*/ 	.short	(.L_17 - .L_16)


	//   ....[0]....
.L_16:
        /*0044*/ 	.word	0x00000840


	//----- nvinfo : EIATTR_REQNTID
	.align		4
.L_17:
        /*0048*/ 	.byte	0x04, 0x10
        /*004a*/ 	.short	(.L_19 - .L_18)
.L_18:
        /*004c*/ 	.word	0x00000080
        /*0050*/ 	.word	0x00000001
        /*0054*/ 	.word	0x00000001


	//----- nvinfo : EIATTR_CBANK_PARAM_SIZE
	.align		4
.L_19:
        /*0058*/ 	.byte	0x03, 0x19
        /*005a*/ 	.short	0x0014


	//----- nvinfo : EIATTR_PARAM_CBANK
	.align		4
        /*005c*/ 	.byte	0x04, 0x0a
        /*005e*/ 	.short	(.L_21 - .L_20)
	.align		4
.L_20:
        /*0060*/ 	.word	index@(.nv.constant0.triton_poi_fused_convolution_max_pool2d_with_indices_relu_11)
        /*0064*/ 	.short	0x0210
        /*0066*/ 	.short	0x0014


	//----- nvinfo : EIATTR_SW_WAR
	.align		4
.L_21:
        /*0068*/ 	.byte	0x04, 0x36
        /*006a*/ 	.short	(.L_23 - .L_22)
.L_22:
        /*006c*/ 	.word	0x00000008
.L_23:


//--------------------- .nv.callgraph             --------------------------
	.section	.nv.callgraph,"",@"SHT_CUDA_CALLGRAPH"
	.align	4
	.sectionentsize	8
	.align		4
        /*0000*/ 	.word	0x00000000
	.align		4
        /*0004*/ 	.word	0xffffffff
	.align		4
        /*0008*/ 	.word	0x00000000
	.align		4
        /*000c*/ 	.word	0xfffffffe
	.align		4
        /*0010*/ 	.word	0x00000000
	.align		4
        /*0014*/ 	.word	0xfffffffd
	.align		4
        /*0018*/ 	.word	0x00000000
	.align		4
        /*001c*/ 	.word	0xfffffffc


//--------------------- .text.triton_poi_fused_convolution_max_pool2d_with_indices_relu_11 --------------------------
	.section	.text.triton_poi_fused_convolution_max_pool2d_with_indices_relu_11,"ax",@progbits
	.align	128
        .global         triton_poi_fused_convolution_max_pool2d_with_indices_relu_11
        .type           triton_poi_fused_convolution_max_pool2d_with_indices_relu_11,@function
        .size           triton_poi_fused_convolution_max_pool2d_with_indices_relu_11,(.L_x_1 - triton_poi_fused_convolution_max_pool2d_with_indices_relu_11)
        .other          triton_poi_fused_convolution_max_pool2d_with_indices_relu_11,@"STO_CUDA_ENTRY STV_DEFAULT"
triton_poi_fused_convolution_max_pool2d_with_indices_relu_11:
.text.triton_poi_fused_convolution_max_pool2d_with_indices_relu_11:
[----:B------:R-:W-:Y:S01]  /*0000*/  LDC R1, c[0x0][0x28] ;  /* 0x00000a00ff017b82 */ /* 0x000fe20000000800 */
[----:B------:R-:W1:Y:S01]  /*0010*/  S2R R0, SR_TID.X ;  /* 0x0000000000007919 */ /* 0x000e620000002100 */
[----:B------:R-:W-:Y:S01]  /*0020*/  ULDC.64 UR4, c[0x0][0x208] ;  /* 0x0000820000047ab9 */ /* 0x000fe20000000a00 */
[----:B------:R-:W2:Y:S01]  /*0030*/  S2R R3, SR_CTAID.X ;  /* 0x0000000000037919 */ /* 0x000ea20000002500 */
[----:B-1----:R-:W-:Y:S01]  /*0040*/  IMAD.SHL.U32 R0, R0, 0x4, RZ ;  /* 0x0000000400007824 */ /* 0x002fe200078e00ff */
[----:B--2---:R-:W-:-:S04]  /*0050*/  SHF.R.S32.HI R5, RZ, 0x15, R3 ;  /* 0x00000015ff057819 */ /* 0x004fc80000011403 */
[----:B------:R-:W-:Y:S02]  /*0060*/  LOP3.LUT R0, R0, 0x1fc, RZ, 0xc0, !PT ;  /* 0x000001fc00007812 */ /* 0x000fe400078ec0ff */
[----:B------:R-:W-:-:S03]  /*0070*/  SGXT R5, R5, 0x1 ;  /* 0x000000010505781a */ /* 0x000fc60000000200 */
[----:B------:R-:W-:-:S05]  /*0080*/  IMAD R0, R3, 0x400, R0 ;  /* 0x0000040003007824 */ /* 0x000fca00078e0200 */
[----:B------:R-:W-:Y:S02]  /*0090*/  SHF.R.S32.HI R3, RZ, 0x1f, R0 ;  /* 0x0000001fff037819 */ /* 0x000fe40000011400 */
[-C--:B------:R-:W-:Y:S02]  /*00a0*/  LEA.HI R7, R5, R0.reuse, RZ, 0xb ;  /* 0x0000000005077211 */ /* 0x080fe400078f58ff */
[----:B------:R-:W-:Y:S02]  /*00b0*/  LEA.HI R4, R3, R0, RZ, 0x7 ;  /* 0x0000000003047211 */ /* 0x000fe400078f38ff */
[----:B------:R-:W1:Y:S01]  /*00c0*/  LDC.64 R2, c[0x0][0x210] ;  /* 0x00008400ff027b82 */ /* 0x000e620000000a00 */
[----:B------:R-:W-:Y:S01]  /*00d0*/  IMAD.SHL.U32 R9, R7, 0x4, RZ ;  /* 0x0000000407097824 */ /* 0x000fe200078e00ff */
[----:B------:R-:W-:Y:S02]  /*00e0*/  SHF.R.S32.HI R6, RZ, 0x7, R4 ;  /* 0x00000007ff067819 */ /* 0x000fe40000011404 */
[----:B------:R-:W-:-:S02]  /*00f0*/  LOP3.LUT R7, R4, 0xffffff80, RZ, 0xc0, !PT ;  /* 0xffffff8004077812 */ /* 0x000fc400078ec0ff */
[----:B------:R-:W-:Y:S02]  /*0100*/  LEA.HI R8, R6, R6, RZ, 0x4 ;  /* 0x0000000606087211 */ /* 0x000fe400078f20ff */
[----:B------:R-:W-:Y:S01]  /*0110*/  LOP3.LUT R9, R9, 0xffffe000, RZ, 0xc0, !PT ;  /* 0xffffe00009097812 */ /* 0x000fe200078ec0ff */
[----:B------:R-:W-:Y:S01]  /*0120*/  IMAD.IADD R4, R0, 0x1, -R7 ;  /* 0x0000000100047824 */ /* 0x000fe200078e0a07 */
[----:B------:R-:W-:-:S03]  /*0130*/  LOP3.LUT R7, R8, 0xfffff0, RZ, 0xc0, !PT ;  /* 0x00fffff008077812 */ /* 0x000fc600078ec0ff */
[----:B------:R-:W-:Y:S02]  /*0140*/  IMAD.IADD R8, R4, 0x1, R9 ;  /* 0x0000000104087824 */ /* 0x000fe400078e0209 */
[----:B------:R-:W-:-:S04]  /*0150*/  IMAD.IADD R7, R6, 0x1, -R7 ;  /* 0x0000000106077824 */ /* 0x000fc800078e0a07 */
[----:B------:R-:W-:-:S04]  /*0160*/  IMAD R7, R7, 0x100, R8 ;  /* 0x0000010007077824 */ /* 0x000fc800078e0208 */
[C---:B------:R-:W-:Y:S02]  /*0170*/  VIADD R13, R7.reuse, 0x80 ;  /* 0x00000080070d7836 */ /* 0x040fe40000000000 */
[----:B-1----:R-:W-:-:S04]  /*0180*/  IMAD.WIDE R20, R7, 0x4, R2 ;  /* 0x0000000407147825 */ /* 0x002fc800078e0202 */
[----:B------:R-:W-:Y:S02]  /*0190*/  IMAD.WIDE R12, R13, 0x4, R2 ;  /* 0x000000040d0c7825 */ /* 0x000fe400078e0202 */
[----:B------:R-:W2:Y:S04]  /*01a0*/  LDG.E.128 R20, desc[UR4][R20.64] ;  /* 0x0000000414147981 */ /* 0x000ea8000c1e1d00 */
[----:B------:R-:W2:Y:S01]  /*01b0*/  LDG.E.128 R12, desc[UR4][R12.64] ;  /* 0x000000040c0c7981 */ /* 0x000ea2000c1e1d00 */
[----:B------:R-:W-:-:S04]  /*01c0*/  VIADD R9, R7, 0x1000 ;  /* 0x0000100007097836 */ /* 0x000fc80000000000 */
[----:B------:R-:W-:-:S04]  /*01d0*/  IMAD.WIDE R8, R9, 0x4, R2 ;  /* 0x0000000409087825 */ /* 0x000fc800078e0202 */
[----:B------:R-:W-:Y:S02]  /*01e0*/  VIADD R6, R0, 0x200 ;  /* 0x0000020000067836 */ /* 0x000fe40000000000 */
[----:B------:R-:W3:Y:S01]  /*01f0*/  LDG.E.128 R8, desc[UR4][R8.64] ;  /* 0x0000000408087981 */ /* 0x000ee2000c1e1d00 */
[----:B------:R-:W-:Y:S02]  /*0200*/  VIADD R7, R7, 0x1080 ;  /* 0x0000108007077836 */ /* 0x000fe40000000000 */
[CC--:B------:R-:W-:Y:S02]  /*0210*/  LEA.HI R16, R5.reuse, R6.reuse, RZ, 0x7 ;  /* 0x0000000605107211 */ /* 0x0c0fe400078f38ff */
[----:B------:R-:W-:Y:S02]  /*0220*/  LEA.HI R5, R5, R6, RZ, 0xb ;  /* 0x0000000605057211 */ /* 0x000fe400078f58ff */
[----:B------:R-:W-:-:S03]  /*0230*/  SHF.R.S32.HI R16, RZ, 0x7, R16 ;  /* 0x00000007ff107819 */ /* 0x000fc60000011410 */
[----:B------:R-:W-:Y:S01]  /*0240*/  IMAD.SHL.U32 R6, R5, 0x4, RZ ;  /* 0x0000000405067824 */ /* 0x000fe200078e00ff */
[----:B------:R-:W-:-:S04]  /*0250*/  LEA.HI R5, R16, R16, RZ, 0x4 ;  /* 0x0000001010057211 */ /* 0x000fc800078f20ff */
[----:B------:R-:W-:Y:S02]  /*0260*/  LOP3.LUT R17, R6, 0xffffe000, RZ, 0xc0, !PT ;  /* 0xffffe00006117812 */ /* 0x000fe400078ec0ff */
[----:B------:R-:W-:-:S03]  /*0270*/  LOP3.LUT R5, R5, 0xfffff0, RZ, 0xc0, !PT ;  /* 0x00fffff005057812 */ /* 0x000fc600078ec0ff */
[----:B------:R-:W-:Y:S02]  /*0280*/  IMAD.IADD R6, R4, 0x1, R17 ;  /* 0x0000000104067824 */ /* 0x000fe400078e0211 */
[----:B------:R-:W-:Y:S02]  /*0290*/  IMAD.IADD R25, R16, 0x1, -R5 ;  /* 0x0000000110197824 */ /* 0x000fe400078e0a05 */
[----:B------:R-:W-:-:S04]  /*02a0*/  IMAD.WIDE R4, R7, 0x4, R2 ;  /* 0x0000000407047825 */ /* 0x000fc800078e0202 */
[----:B------:R-:W-:Y:S02]  /*02b0*/  IMAD R25, R25, 0x100, R6 ;  /* 0x0000010019197824 */ /* 0x000fe400078e0206 */
[----:B------:R-:W4:Y:S02]  /*02c0*/  LDG.E.128 R4, desc[UR4][R4.64] ;  /* 0x0000000404047981 */ /* 0x000f24000c1e1d00 */
[C---:B------:R-:W-:Y:S02]  /*02d0*/  VIADD R17, R25.reuse, 0x80 ;  /* 0x0000008019117836 */ /* 0x040fe40000000000 */
[----:B------:R-:W-:-:S04]  /*02e0*/  IMAD.WIDE R28, R25, 0x4, R2 ;  /* 0x00000004191c7825 */ /* 0x000fc800078e0202 */
[----:B------:R-:W-:Y:S02]  /*02f0*/  IMAD.WIDE R16, R17, 0x4, R2 ;  /* 0x0000000411107825 */ /* 0x000fe400078e0202 */
[----:B------:R-:W5:Y:S04]  /*0300*/  LDG.E.128 R28, desc[UR4][R28.64] ;  /* 0x000000041c1c7981 */ /* 0x000f68000c1e1d00 */
[----:B------:R-:W5:Y:S01]  /*0310*/  LDG.E.128 R16, desc[UR4][R16.64] ;  /* 0x0000000410107981 */ /* 0x000f62000c1e1d00 */
[C---:B--2---:R-:W-:Y:S02]  /*0320*/  FSETP.GT.AND P0, PT, R12.reuse, R20, PT ;  /* 0x000000140c00720b */ /* 0x044fe40003f04000 */
[----:B------:R-:W-:Y:S02]  /*0330*/  FSETP.GT.AND P1, PT, R13, R21, PT ;  /* 0x000000150d00720b */ /* 0x000fe40003f24000 */
[----:B------:R-:W-:-:S02]  /*0340*/  FSETP.NAN.AND P2, PT, R12, R12, PT ;  /* 0x0000000c0c00720b */ /* 0x000fc40003f48000 */
[----:B------:R-:W-:-:S07]  /*0350*/  FSETP.NAN.AND P3, PT, R13, R13, PT ;  /* 0x0000000d0d00720b */ /* 0x000fce0003f68000 */
[----:B------:R-:W-:Y:S02]  /*0360*/  @!P0 FSEL R12, R12, R20, P2 ;  /* 0x000000140c0c8208 */ /* 0x000fe40001000000 */
[C---:B------:R-:W-:Y:S02]  /*0370*/  FSETP.GT.AND P0, PT, R14.reuse, R22, PT ;  /* 0x000000160e00720b */ /* 0x040fe40003f04000 */
[----:B------:R-:W-:Y:S02]  /*0380*/  FSETP.GT.AND P2, PT, R15, R23, PT ;  /* 0x000000170f00720b */ /* 0x000fe40003f44000 */
[----:B------:R-:W-:Y:S01]  /*0390*/  @!P1 FSEL R13, R13, R21, P3 ;  /* 0x000000150d0d9208 */ /* 0x000fe20001800000 */
[----:B------:R-:W-:Y:S01]  /*03a0*/  VIADD R21, R25, 0x1000 ;  /* 0x0000100019157836 */ /* 0x000fe20000000000 */
[----:B------:R-:W-:Y:S02]  /*03b0*/  FSETP.NAN.AND P1, PT, R14, R14, PT ;  /* 0x0000000e0e00720b */ /* 0x000fe40003f28000 */
[----:B------:R-:W-:Y:S01]  /*03c0*/  FSETP.NAN.AND P3, PT, R15, R15, PT ;  /* 0x0000000f0f00720b */ /* 0x000fe20003f68000 */
[----:B------:R-:W-:-:S04]  /*03d0*/  IMAD.WIDE R20, R21, 0x4, R2 ;  /* 0x0000000415147825 */ /* 0x000fc800078e0202 */
[----:B------:R-:W-:Y:S02]  /*03e0*/  @!P0 FSEL R14, R14, R22, P1 ;  /* 0x000000160e0e8208 */ /* 0x000fe40000800000 */
[----:B------:R-:W-:Y:S02]  /*03f0*/  @!P2 FSEL R15, R15, R23, P3 ;  /* 0x000000170f0fa208 */ /* 0x000fe40001800000 */
[----:B------:R-:W2:Y:S01]  /*0400*/  LDG.E.128 R20, desc[UR4][R20.64] ;  /* 0x0000000414147981 */ /* 0x000ea2000c1e1d00 */
[----:B------:R-:W-:-:S04]  /*0410*/  VIADD R25, R25, 0x1080 ;  /* 0x0000108019197836 */ /* 0x000fc80000000000 */
[----:B------:R-:W-:-:S05]  /*0420*/  IMAD.WIDE R2, R25, 0x4, R2 ;  /* 0x0000000419027825 */ /* 0x000fca00078e0202 */
[----:B------:R1:W2:Y:S01]  /*0430*/  LDG.E.128 R24, desc[UR4][R2.64] ;  /* 0x0000000402187981 */ /* 0x0002a2000c1e1d00 */
[-C--:B---3--:R-:W-:Y:S02]  /*0440*/  FSETP.NAN.AND P4, PT, R8, R8.reuse, PT ;  /* 0x000000080800720b */ /* 0x088fe40003f88000 */
[----:B------:R-:W-:Y:S02]  /*0450*/  FSETP.GEU.AND P0, PT, R12, R8, PT ;  /* 0x000000080c00720b */ /* 0x000fe40003f0e000 */
[-C--:B------:R-:W-:Y:S02]  /*0460*/  FSETP.NAN.AND P1, PT, R10, R10.reuse, PT ;  /* 0x0000000a0a00720b */ /* 0x080fe40003f28000 */
[----:B------:R-:W-:Y:S02]  /*0470*/  FSETP.GEU.AND P2, PT, R13, R9, PT ;  /* 0x000000090d00720b */ /* 0x000fe40003f4e000 */
[----:B------:R-:W-:Y:S01]  /*0480*/  FSETP.GEU.AND P3, PT, R14, R10, PT ;  /* 0x0000000a0e00720b */ /* 0x000fe20003f6e000 */
[----:B-1----:R-:W1:Y:S04]  /*0490*/  LDC.64 R2, c[0x0][0x218] ;  /* 0x00008600ff027b82 */ /* 0x002e680000000a00 */
[----:B------:R-:W-:-:S02]  /*04a0*/  @!P4 FSEL R8, R8, R12, !P0 ;  /* 0x0000000c0808c208 */ /* 0x000fc40004000000 */
[----:B------:R-:W-:Y:S02]  /*04b0*/  FSETP.NAN.AND P0, PT, R9, R9, PT ;  /* 0x000000090900720b */ /* 0x000fe40003f08000 */
[----:B------:R-:W-:Y:S02]  /*04c0*/  @!P1 FSEL R10, R10, R14, !P3 ;  /* 0x0000000e0a0a9208 */ /* 0x000fe40005800000 */
[----:B----4-:R-:W-:-:S09]  /*04d0*/  FSETP.NAN.AND P3, PT, R4, R4, PT ;  /* 0x000000040400720b */ /* 0x010fd20003f68000 */
[----:B------:R-:W-:Y:S02]  /*04e0*/  @!P0 FSEL R9, R9, R13, !P2 ;  /* 0x0000000d09098208 */ /* 0x000fe40005000000 */
[----:B------:R-:W-:Y:S02]  /*04f0*/  FSETP.NAN.AND P2, PT, R11, R11, PT ;  /* 0x0000000b0b00720b */ /* 0x000fe40003f48000 */
[----:B------:R-:W-:Y:S02]  /*0500*/  FSETP.NAN.AND P0, PT, R5, R5, PT ;  /* 0x000000050500720b */ /* 0x000fe40003f08000 */
[----:B------:R-:W-:Y:S02]  /*0510*/  FSETP.NAN.AND P1, PT, R6, R6, PT ;  /* 0x000000060600720b */ /* 0x000fe40003f28000 */
[----:B------:R-:W-:Y:S02]  /*0520*/  FSETP.GEU.AND P4, PT, R15, R11, PT ;  /* 0x0000000b0f00720b */ /* 0x000fe40003f8e000 */
[----:B------:R-:W-:-:S05]  /*0530*/  FSETP.GEU.AND P5, PT, R8, R4, PT ;  /* 0x000000040800720b */ /* 0x000fca0003fae000 */
[----:B------:R-:W-:Y:S02]  /*0540*/  @!P2 FSEL R11, R11, R15, !P4 ;  /* 0x0000000f0b0ba208 */ /* 0x000fe40006000000 */
[----:B------:R-:W-:Y:S02]  /*0550*/  FSETP.NAN.AND P2, PT, R7, R7, PT ;  /* 0x000000070700720b */ /* 0x000fe40003f48000 */
[----:B------:R-:W-:Y:S02]  /*0560*/  @!P3 SEL R4, R4, R8, !P5 ;  /* 0x000000080404b207 */ /* 0x000fe40006800000 */
[----:B-----5:R-:W-:Y:S02]  /*0570*/  FSETP.GT.AND P3, PT, R16, R28, PT ;  /* 0x0000001c1000720b */ /* 0x020fe40003f64000 */
[----:B------:R-:W-:Y:S02]  /*0580*/  FSETP.GEU.AND P4, PT, R9, R5, PT ;  /* 0x000000050900720b */ /* 0x000fe40003f8e000 */
[----:B------:R-:W-:-:S02]  /*0590*/  FSETP.GEU.AND P5, PT, R10, R6, PT ;  /* 0x000000060a00720b */ /* 0x000fc40003fae000 */
[----:B------:R-:W-:Y:S02]  /*05a0*/  @!P0 SEL R5, R5, R9, !P4 ;  /* 0x0000000905058207 */ /* 0x000fe40006000000 */
[----:B------:R-:W-:Y:S02]  /*05b0*/  @!P1 SEL R6, R6, R10, !P5 ;  /* 0x0000000a06069207 */ /* 0x000fe40006800000 */
[----:B------:R-:W-:Y:S02]  /*05c0*/  FSETP.GT.AND P1, PT, R17, R29, PT ;  /* 0x0000001d1100720b */ /* 0x000fe40003f24000 */
[----:B------:R-:W-:Y:S02]  /*05d0*/  FSETP.GT.AND P0, PT, R18, R30, PT ;  /* 0x0000001e1200720b */ /* 0x000fe40003f04000 */
[----:B------:R-:W-:Y:S02]  /*05e0*/  FSETP.GEU.AND P5, PT, R11, R7, PT ;  /* 0x000000070b00720b */ /* 0x000fe40003fae000 */
[----:B------:R-:W-:-:S02]  /*05f0*/  FSETP.NAN.AND P4, PT, R16, R16, PT ;  /* 0x000000101000720b */ /* 0x000fc40003f88000 */
[----:B------:R-:W-:Y:S02]  /*0600*/  @!P2 SEL R7, R7, R11, !P5 ;  /* 0x0000000b0707a207 */ /* 0x000fe40006800000 */
[----:B------:R-:W-:Y:S02]  /*0610*/  @!P3 FSEL R16, R16, R28, P4 ;  /* 0x0000001c1010b208 */ /* 0x000fe40002000000 */
[----:B------:R-:W-:Y:S02]  /*0620*/  FSETP.NAN.AND P4, PT, R17, R17, PT ;  /* 0x000000111100720b */ /* 0x000fe40003f88000 */
[----:B------:R-:W-:Y:S02]  /*0630*/  FSETP.GT.AND P3, PT, R19, R31, PT ;  /* 0x0000001f1300720b */ /* 0x000fe40003f64000 */
[----:B------:R-:W-:Y:S02]  /*0640*/  FSETP.NAN.AND P5, PT, R18, R18, PT ;  /* 0x000000121200720b */ /* 0x000fe40003fa8000 */
[----:B------:R-:W-:-:S02]  /*0650*/  @!P1 FSEL R17, R17, R29, P4 ;  /* 0x0000001d11119208 */ /* 0x000fc40002000000 */
[----:B------:R-:W-:Y:S02]  /*0660*/  @!P0 FSEL R18, R18, R30, P5 ;  /* 0x0000001e12128208 */ /* 0x000fe40002800000 */
[----:B------:R-:W-:-:S05]  /*0670*/  FSETP.NAN.AND P4, PT, R19, R19, PT ;  /* 0x000000131300720b */ /* 0x000fca0003f88000 */
[----:B------:R-:W-:Y:S01]  /*0680*/  @!P3 FSEL R19, R19, R31, P4 ;  /* 0x0000001f1313b208 */ /* 0x000fe20002000000 */
[----:B-1----:R-:W-:-:S05]  /*0690*/  IMAD.WIDE R2, R0, 0x4, R2 ;  /* 0x0000000400027825 */ /* 0x002fca00078e0202 */
[----:B------:R-:W-:Y:S01]  /*06a0*/  STG.E.128 desc[UR4][R2.64], R4 ;  /* 0x0000000402007986 */ /* 0x000fe2000c101d04 */
[----:B--2---:R-:W-:Y:S02]  /*06b0*/  FSETP.NAN.AND P2, PT, R20, R20, PT ;  /* 0x000000141400720b */ /* 0x004fe40003f48000 */
[-C--:B------:R-:W-:Y:S02]  /*06c0*/  FSETP.NAN.AND P0, PT, R21, R21.reuse, PT ;  /* 0x000000151500720b */ /* 0x080fe40003f08000 */
[----:B------:R-:W-:Y:S02]  /*06d0*/  FSETP.NAN.AND P1, PT, R22, R22, PT ;  /* 0x000000161600720b */ /* 0x000fe40003f28000 */
[----:B------:R-:W-:Y:S02]  /*06e0*/  FSETP.GEU.AND P5, PT, R16, R20, PT ;  /* 0x000000141000720b */ /* 0x000fe40003fae000 */
[----:B------:R-:W-:-:S05]  /*06f0*/  FSETP.GEU.AND P4, PT, R17, R21, PT ;  /* 0x000000151100720b */ /* 0x000fca0003f8e000 */
[----:B------:R-:W-:Y:S02]  /*0700*/  @!P2 FSEL R20, R20, R16, !P5 ;  /* 0x000000101414a208 */ /* 0x000fe40006800000 */
[----:B------:R-:W-:Y:S02]  /*0710*/  FSETP.NAN.AND P2, PT, R23, R23, PT ;  /* 0x000000171700720b */ /* 0x000fe40003f48000 */
[----:B------:R-:W-:Y:S02]  /*0720*/  FSETP.NAN.AND P3, PT, R24, R24, PT ;  /* 0x000000181800720b */ /* 0x000fe40003f68000 */
[----:B------:R-:W-:Y:S02]  /*0730*/  FSETP.GEU.AND P5, PT, R18, R22, PT ;  /* 0x000000161200720b */ /* 0x000fe40003fae000 */
[----:B------:R-:W-:Y:S02]  /*0740*/  @!P0 FSEL R21, R21, R17, !P4 ;  /* 0x0000001115158208 */ /* 0x000fe40006000000 */
[----:B------:R-:W-:-:S02]  /*0750*/  @!P1 FSEL R22, R22, R18, !P5 ;  /* 0x0000001216169208 */ /* 0x000fc40006800000 */
[----:B------:R-:W-:Y:S02]  /*0760*/  FSETP.NAN.AND P0, PT, R25, R25, PT ;  /* 0x000000191900720b */ /* 0x000fe40003f08000 */
[----:B------:R-:W-:Y:S02]  /*0770*/  FSETP.NAN.AND P4, PT, R26, R26, PT ;  /* 0x0000001a1a00720b */ /* 0x000fe40003f88000 */
[----:B------:R-:W-:Y:S02]  /*0780*/  FSETP.NAN.AND P1, PT, R27, R27, PT ;  /* 0x0000001b1b00720b */ /* 0x000fe40003f28000 */
[----:B------:R-:W-:Y:S02]  /*0790*/  FSETP.GEU.AND P5, PT, R19, R23, PT ;  /* 0x000000171300720b */ /* 0x000fe40003fae000 */
[----:B------:R-:W-:Y:S02]  /*07a0*/  FSETP.GEU.AND P6, PT, R20, R24, PT ;  /* 0x000000181400720b */ /* 0x000fe40003fce000 */
[----:B------:R-:W-:-:S02]  /*07b0*/  @!P2 FSEL R23, R23, R19, !P5 ;  /* 0x000000131717a208 */ /* 0x000fc40006800000 */
[----:B------:R-:W-:Y:S02]  /*07c0*/  @!P3 SEL R24, R24, R20, !P6 ;  /* 0x000000141818b207 */ /* 0x000fe40007000000 */
[----:B------:R-:W-:Y:S02]  /*07d0*/  FSETP.GEU.AND P2, PT, R21, R25, PT ;  /* 0x000000191500720b */ /* 0x000fe40003f4e000 */
[----:B------:R-:W-:Y:S02]  /*07e0*/  FSETP.GEU.AND P3, PT, R22, R26, PT ;  /* 0x0000001a1600720b */ /* 0x000fe40003f6e000 */
[----:B------:R-:W-:Y:S02]  /*07f0*/  FSETP.GEU.AND P5, PT, R23, R27, PT ;  /* 0x0000001b1700720b */ /* 0x000fe40003fae000 */
[----:B------:R-:W-:Y:S02]  /*0800*/  @!P0 SEL R25, R25, R21, !P2 ;  /* 0x0000001519198207 */ /* 0x000fe40005000000 */
[----:B------:R-:W-:-:S02]  /*0810*/  @!P4 SEL R26, R26, R22, !P3 ;  /* 0x000000161a1ac207 */ /* 0x000fc40005800000 */
[----:B------:R-:W-:-:S05]  /*0820*/  @!P1 SEL R27, R27, R23, !P5 ;  /* 0x000000171b1b9207 */ /* 0x000fca0006800000 */
[----:B------:R-:W-:Y:S01]  /*0830*/  STG.E.128 desc[UR4][R2.64+0x800], R24 ;  /* 0x0008001802007986 */ /* 0x000fe2000c101d04 */
[----:B------:R-:W-:Y:S05]  /*0840*/  EXIT ;  /* 0x000000000000794d */ /* 0x000fea0003800000 */
.L_x_0:
[----:B------:R-:W-:-:S00]  /*0850*/  BRA `(.L_x_0) ;  /* 0xfffffffc00fc7947 */ /* 0x000fc0000383ffff */
[----:B------:R-:W-:-:S00]  /*0860*/  NOP ;  /* 0x0000000000007918 */ /* 0x000fc00000000000 */
        /* <DEDUP_REMOVED lines=9> */
.L_x_1:


//--------------------- .nv.constant0.triton_poi_fused_convolution_max_pool2d_with_indices_relu_11 --------------------------
	.section	.nv.constant0.triton_poi_fused_convolution_max_pool2d_with_indices_relu_11,"a",@progbits
	.sectionflags	@""
	.align	4
.nv.constant0.triton_poi_fused_convolution_max_pool2d_with_indices_relu_11:
	.zero		548
